//
// Generated by NVIDIA NVVM Compiler
//
// Compiler Build ID: CL-36424714
// Cuda compilation tools, release 13.0, V13.0.88
// Based on NVVM 20.0.0
//

.version 9.0
.target sm_100
.address_size 64

	// .globl	_Z17spmv_naive_kerneliPKiS0_PKfS2_Pf

.visible .entry _Z17spmv_naive_kerneliPKiS0_PKfS2_Pf(
	.param .u32 _Z17spmv_naive_kerneliPKiS0_PKfS2_Pf_param_0,
	.param .u64 .ptr .align 1 _Z17spmv_naive_kerneliPKiS0_PKfS2_Pf_param_1,
	.param .u64 .ptr .align 1 _Z17spmv_naive_kerneliPKiS0_PKfS2_Pf_param_2,
	.param .u64 .ptr .align 1 _Z17spmv_naive_kerneliPKiS0_PKfS2_Pf_param_3,
	.param .u64 .ptr .align 1 _Z17spmv_naive_kerneliPKiS0_PKfS2_Pf_param_4,
	.param .u64 .ptr .align 1 _Z17spmv_naive_kerneliPKiS0_PKfS2_Pf_param_5
)
{
	.reg .pred 	%p<11>;
	.reg .b32 	%r<65>;
	.reg .b32 	%f<112>;
	.reg .b64 	%rd<87>;

	ld.param.u32 	%r23, [_Z17spmv_naive_kerneliPKiS0_PKfS2_Pf_param_0];
	ld.param.u64 	%rd6, [_Z17spmv_naive_kerneliPKiS0_PKfS2_Pf_param_1];
	ld.param.u64 	%rd8, [_Z17spmv_naive_kerneliPKiS0_PKfS2_Pf_param_2];
	ld.param.u64 	%rd9, [_Z17spmv_naive_kerneliPKiS0_PKfS2_Pf_param_3];
	ld.param.u64 	%rd10, [_Z17spmv_naive_kerneliPKiS0_PKfS2_Pf_param_4];
	ld.param.u64 	%rd7, [_Z17spmv_naive_kerneliPKiS0_PKfS2_Pf_param_5];
	cvta.to.global.u64 	%rd1, %rd10;
	cvta.to.global.u64 	%rd2, %rd8;
	cvta.to.global.u64 	%rd3, %rd9;
	mov.u32 	%r24, %ctaid.x;
	mov.u32 	%r25, %ntid.x;
	mov.u32 	%r26, %tid.x;
	mad.lo.s32 	%r1, %r24, %r25, %r26;
	setp.ge.s32 	%p1, %r1, %r23;
	@%p1 bra 	$L__BB0_15;
	cvta.to.global.u64 	%rd11, %rd6;
	mul.wide.s32 	%rd12, %r1, 4;
	add.s64 	%rd13, %rd11, %rd12;
	ld.global.nc.u32 	%r60, [%rd13];
	ld.global.nc.u32 	%r3, [%rd13+4];
	setp.ge.s32 	%p2, %r60, %r3;
	mov.f32 	%f111, 0f00000000;
	@%p2 bra 	$L__BB0_14;
	sub.s32 	%r4, %r3, %r60;
	and.b32  	%r5, %r4, 15;
	sub.s32 	%r27, %r60, %r3;
	setp.gt.u32 	%p3, %r27, -16;
	mov.f32 	%f111, 0f00000000;
	@%p3 bra 	$L__BB0_5;
	and.b32  	%r28, %r4, -16;
	neg.s32 	%r58, %r28;
	add.s64 	%rd4, %rd3, 32;
	add.s64 	%rd5, %rd2, 32;
	mov.f32 	%f111, 0f00000000;
$L__BB0_4:
	.pragma "nounroll";
	mul.wide.s32 	%rd14, %r60, 4;
	add.s64 	%rd15, %rd4, %rd14;
	add.s64 	%rd16, %rd5, %rd14;
	ld.global.nc.f32 	%f18, [%rd15+-32];
	ld.global.nc.u32 	%r29, [%rd16+-32];
	mul.wide.s32 	%rd17, %r29, 4;
	add.s64 	%rd18, %rd1, %rd17;
	ld.global.nc.f32 	%f19, [%rd18];
	fma.rn.f32 	%f20, %f18, %f19, %f111;
	ld.global.nc.f32 	%f21, [%rd15+-28];
	ld.global.nc.u32 	%r30, [%rd16+-28];
	mul.wide.s32 	%rd19, %r30, 4;
	add.s64 	%rd20, %rd1, %rd19;
	ld.global.nc.f32 	%f22, [%rd20];
	fma.rn.f32 	%f23, %f21, %f22, %f20;
	ld.global.nc.f32 	%f24, [%rd15+-24];
	ld.global.nc.u32 	%r31, [%rd16+-24];
	mul.wide.s32 	%rd21, %r31, 4;
	add.s64 	%rd22, %rd1, %rd21;
	ld.global.nc.f32 	%f25, [%rd22];
	fma.rn.f32 	%f26, %f24, %f25, %f23;
	ld.global.nc.f32 	%f27, [%rd15+-20];
	ld.global.nc.u32 	%r32, [%rd16+-20];
	mul.wide.s32 	%rd23, %r32, 4;
	add.s64 	%rd24, %rd1, %rd23;
	ld.global.nc.f32 	%f28, [%rd24];
	fma.rn.f32 	%f29, %f27, %f28, %f26;
	ld.global.nc.f32 	%f30, [%rd15+-16];
	ld.global.nc.u32 	%r33, [%rd16+-16];
	mul.wide.s32 	%rd25, %r33, 4;
	add.s64 	%rd26, %rd1, %rd25;
	ld.global.nc.f32 	%f31, [%rd26];
	fma.rn.f32 	%f32, %f30, %f31, %f29;
	ld.global.nc.f32 	%f33, [%rd15+-12];
	ld.global.nc.u32 	%r34, [%rd16+-12];
	mul.wide.s32 	%rd27, %r34, 4;
	add.s64 	%rd28, %rd1, %rd27;
	ld.global.nc.f32 	%f34, [%rd28];
	fma.rn.f32 	%f35, %f33, %f34, %f32;
	ld.global.nc.f32 	%f36, [%rd15+-8];
	ld.global.nc.u32 	%r35, [%rd16+-8];
	mul.wide.s32 	%rd29, %r35, 4;
	add.s64 	%rd30, %rd1, %rd29;
	ld.global.nc.f32 	%f37, [%rd30];
	fma.rn.f32 	%f38, %f36, %f37, %f35;
	ld.global.nc.f32 	%f39, [%rd15+-4];
	ld.global.nc.u32 	%r36, [%rd16+-4];
	mul.wide.s32 	%rd31, %r36, 4;
	add.s64 	%rd32, %rd1, %rd31;
	ld.global.nc.f32 	%f40, [%rd32];
	fma.rn.f32 	%f41, %f39, %f40, %f38;
	ld.global.nc.f32 	%f42, [%rd15];
	ld.global.nc.u32 	%r37, [%rd16];
	mul.wide.s32 	%rd33, %r37, 4;
	add.s64 	%rd34, %rd1, %rd33;
	ld.global.nc.f32 	%f43, [%rd34];
	fma.rn.f32 	%f44, %f42, %f43, %f41;
	ld.global.nc.f32 	%f45, [%rd15+4];
	ld.global.nc.u32 	%r38, [%rd16+4];
	mul.wide.s32 	%rd35, %r38, 4;
	add.s64 	%rd36, %rd1, %rd35;
	ld.global.nc.f32 	%f46, [%rd36];
	fma.rn.f32 	%f47, %f45, %f46, %f44;
	ld.global.nc.f32 	%f48, [%rd15+8];
	ld.global.nc.u32 	%r39, [%rd16+8];
	mul.wide.s32 	%rd37, %r39, 4;
	add.s64 	%rd38, %rd1, %rd37;
	ld.global.nc.f32 	%f49, [%rd38];
	fma.rn.f32 	%f50, %f48, %f49, %f47;
	ld.global.nc.f32 	%f51, [%rd15+12];
	ld.global.nc.u32 	%r40, [%rd16+12];
	mul.wide.s32 	%rd39, %r40, 4;
	add.s64 	%rd40, %rd1, %rd39;
	ld.global.nc.f32 	%f52, [%rd40];
	fma.rn.f32 	%f53, %f51, %f52, %f50;
	ld.global.nc.f32 	%f54, [%rd15+16];
	ld.global.nc.u32 	%r41, [%rd16+16];
	mul.wide.s32 	%rd41, %r41, 4;
	add.s64 	%rd42, %rd1, %rd41;
	ld.global.nc.f32 	%f55, [%rd42];
	fma.rn.f32 	%f56, %f54, %f55, %f53;
	ld.global.nc.f32 	%f57, [%rd15+20];
	ld.global.nc.u32 	%r42, [%rd16+20];
	mul.wide.s32 	%rd43, %r42, 4;
	add.s64 	%rd44, %rd1, %rd43;
	ld.global.nc.f32 	%f58, [%rd44];
	fma.rn.f32 	%f59, %f57, %f58, %f56;
	ld.global.nc.f32 	%f60, [%rd15+24];
	ld.global.nc.u32 	%r43, [%rd16+24];
	mul.wide.s32 	%rd45, %r43, 4;
	add.s64 	%rd46, %rd1, %rd45;
	ld.global.nc.f32 	%f61, [%rd46];
	fma.rn.f32 	%f62, %f60, %f61, %f59;
	ld.global.nc.f32 	%f63, [%rd15+28];
	ld.global.nc.u32 	%r44, [%rd16+28];
	mul.wide.s32 	%rd47, %r44, 4;
	add.s64 	%rd48, %rd1, %rd47;
	ld.global.nc.f32 	%f64, [%rd48];
	fma.rn.f32 	%f111, %f63, %f64, %f62;
	add.s32 	%r60, %r60, 16;
	add.s32 	%r58, %r58, 16;
	setp.ne.s32 	%p4, %r58, 0;
	@%p4 bra 	$L__BB0_4;
$L__BB0_5:
	setp.eq.s32 	%p5, %r5, 0;
	@%p5 bra 	$L__BB0_14;
	and.b32  	%r12, %r4, 7;
	setp.lt.u32 	%p6, %r5, 8;
	@%p6 bra 	$L__BB0_8;
	mul.wide.s32 	%rd49, %r60, 4;
	add.s64 	%rd50, %rd3, %rd49;
	ld.global.nc.f32 	%f66, [%rd50];
	add.s64 	%rd51, %rd2, %rd49;
	ld.global.nc.u32 	%r45, [%rd51];
	mul.wide.s32 	%rd52, %r45, 4;
	add.s64 	%rd53, %rd1, %rd52;
	ld.global.nc.f32 	%f67, [%rd53];
	fma.rn.f32 	%f68, %f66, %f67, %f111;
	ld.global.nc.f32 	%f69, [%rd50+4];
	ld.global.nc.u32 	%r46, [%rd51+4];
	mul.wide.s32 	%rd54, %r46, 4;
	add.s64 	%rd55, %rd1, %rd54;
	ld.global.nc.f32 	%f70, [%rd55];
	fma.rn.f32 	%f71, %f69, %f70, %f68;
	ld.global.nc.f32 	%f72, [%rd50+8];
	ld.global.nc.u32 	%r47, [%rd51+8];
	mul.wide.s32 	%rd56, %r47, 4;
	add.s64 	%rd57, %rd1, %rd56;
	ld.global.nc.f32 	%f73, [%rd57];
	fma.rn.f32 	%f74, %f72, %f73, %f71;
	ld.global.nc.f32 	%f75, [%rd50+12];
	ld.global.nc.u32 	%r48, [%rd51+12];
	mul.wide.s32 	%rd58, %r48, 4;
	add.s64 	%rd59, %rd1, %rd58;
	ld.global.nc.f32 	%f76, [%rd59];
	fma.rn.f32 	%f77, %f75, %f76, %f74;
	ld.global.nc.f32 	%f78, [%rd50+16];
	ld.global.nc.u32 	%r49, [%rd51+16];
	mul.wide.s32 	%rd60, %r49, 4;
	add.s64 	%rd61, %rd1, %rd60;
	ld.global.nc.f32 	%f79, [%rd61];
	fma.rn.f32 	%f80, %f78, %f79, %f77;
	ld.global.nc.f32 	%f81, [%rd50+20];
	ld.global.nc.u32 	%r50, [%rd51+20];
	mul.wide.s32 	%rd62, %r50, 4;
	add.s64 	%rd63, %rd1, %rd62;
	ld.global.nc.f32 	%f82, [%rd63];
	fma.rn.f32 	%f83, %f81, %f82, %f80;
	ld.global.nc.f32 	%f84, [%rd50+24];
	ld.global.nc.u32 	%r51, [%rd51+24];
	mul.wide.s32 	%rd64, %r51, 4;
	add.s64 	%rd65, %rd1, %rd64;
	ld.global.nc.f32 	%f85, [%rd65];
	fma.rn.f32 	%f86, %f84, %f85, %f83;
	ld.global.nc.f32 	%f87, [%rd50+28];
	ld.global.nc.u32 	%r52, [%rd51+28];
	mul.wide.s32 	%rd66, %r52, 4;
	add.s64 	%rd67, %rd1, %rd66;
	ld.global.nc.f32 	%f88, [%rd67];
	fma.rn.f32 	%f111, %f87, %f88, %f86;
	add.s32 	%r60, %r60, 8;
$L__BB0_8:
	setp.eq.s32 	%p7, %r12, 0;
	@%p7 bra 	$L__BB0_14;
	and.b32  	%r15, %r4, 3;
	setp.lt.u32 	%p8, %r12, 4;
	@%p8 bra 	$L__BB0_11;
	mul.wide.s32 	%rd68, %r60, 4;
	add.s64 	%rd69, %rd3, %rd68;
	ld.global.nc.f32 	%f90, [%rd69];
	add.s64 	%rd70, %rd2, %rd68;
	ld.global.nc.u32 	%r53, [%rd70];
	mul.wide.s32 	%rd71, %r53, 4;
	add.s64 	%rd72, %rd1, %rd71;
	ld.global.nc.f32 	%f91, [%rd72];
	fma.rn.f32 	%f92, %f90, %f91, %f111;
	ld.global.nc.f32 	%f93, [%rd69+4];
	ld.global.nc.u32 	%r54, [%rd70+4];
	mul.wide.s32 	%rd73, %r54, 4;
	add.s64 	%rd74, %rd1, %rd73;
	ld.global.nc.f32 	%f94, [%rd74];
	fma.rn.f32 	%f95, %f93, %f94, %f92;
	ld.global.nc.f32 	%f96, [%rd69+8];
	ld.global.nc.u32 	%r55, [%rd70+8];
	mul.wide.s32 	%rd75, %r55, 4;
	add.s64 	%rd76, %rd1, %rd75;
	ld.global.nc.f32 	%f97, [%rd76];
	fma.rn.f32 	%f98, %f96, %f97, %f95;
	ld.global.nc.f32 	%f99, [%rd69+12];
	ld.global.nc.u32 	%r56, [%rd70+12];
	mul.wide.s32 	%rd77, %r56, 4;
	add.s64 	%rd78, %rd1, %rd77;
	ld.global.nc.f32 	%f100, [%rd78];
	fma.rn.f32 	%f111, %f99, %f100, %f98;
	add.s32 	%r60, %r60, 4;
$L__BB0_11:
	setp.eq.s32 	%p9, %r15, 0;
	@%p9 bra 	$L__BB0_14;
	neg.s32 	%r63, %r15;
$L__BB0_13:
	.pragma "nounroll";
	mul.wide.s32 	%rd79, %r60, 4;
	add.s64 	%rd80, %rd2, %rd79;
	add.s64 	%rd81, %rd3, %rd79;
	ld.global.nc.f32 	%f101, [%rd81];
	ld.global.nc.u32 	%r57, [%rd80];
	mul.wide.s32 	%rd82, %r57, 4;
	add.s64 	%rd83, %rd1, %rd82;
	ld.global.nc.f32 	%f102, [%rd83];
	fma.rn.f32 	%f111, %f101, %f102, %f111;
	add.s32 	%r60, %r60, 1;
	add.s32 	%r63, %r63, 1;
	setp.ne.s32 	%p10, %r63, 0;
	@%p10 bra 	$L__BB0_13;
$L__BB0_14:
	cvta.to.global.u64 	%rd84, %rd7;
	add.s64 	%rd86, %rd84, %rd12;
	st.global.f32 	[%rd86], %f111;
$L__BB0_15:
	ret;

}


// ===== COMPILED SASS (sm_100) =====

	.target	sm_100

	.elftype	@"ET_EXEC"


//--------------------- .note.nv.tkinfo           --------------------------
	.section	.note.nv.tkinfo,"",@"SHT_NOTE"
	.sectionflags	@"SHF_NOTE_NV_TKINFO"
	.tkinfo
        /*0018*/ 	.word	0x00000002
        /*0030*/ 	.string	""
        /*0030*/ 	.string	"ptxas"
        /*0030*/ 	.string	"Cuda compilation tools, release 13.0, V13.0.88"
        /*0030*/ 	.string	"Build cuda_13.0.r13.0/compiler.36424714_0"
        /*0030*/ 	.string	"-arch sm_100 -m 64 "



//--------------------- .note.nv.cuinfo           --------------------------
	.section	.note.nv.cuinfo,"",@"SHT_NOTE"
	.sectionflags	@"SHF_NOTE_NV_CUINFO"
        /*0018*/ 	.short	0x0002
        /*001a*/ 	.short	0x0064
        /*001c*/ 	.short	0x0082
	.zero		2


//--------------------- .nv.info                  --------------------------
	.section	.nv.info,"",@"SHT_CUDA_INFO"
	.align	4


	//----- nvinfo : EIATTR_REGCOUNT
	.align		4
        /*0000*/ 	.byte	0x04, 0x2f
        /*0002*/ 	.short	(.L_1 - .L_0)
	.align		4
.L_0:
        /*0004*/ 	.word	index@(_Z17spmv_naive_kerneliPKiS0_PKfS2_Pf)
        /*0008*/ 	.word	0x00000020


	//----- nvinfo : EIATTR_FRAME_SIZE
	.align		4
.L_1:
        /*000c*/ 	.byte	0x04, 0x11
        /*000e*/ 	.short	(.L_3 - .L_2)
	.align		4
.L_2:
        /*0010*/ 	.word	index@(_Z17spmv_naive_kerneliPKiS0_PKfS2_Pf)
        /*0014*/ 	.word	0x00000000


	//----- nvinfo : EIATTR_MIN_STACK_SIZE
	.align		4
.L_3:
        /*0018*/ 	.byte	0x04, 0x12
        /*001a*/ 	.short	(.L_5 - .L_4)
	.align		4
.L_4:
        /*001c*/ 	.word	index@(_Z17spmv_naive_kerneliPKiS0_PKfS2_Pf)
        /*0020*/ 	.word	0x00000000
.L_5:


//--------------------- .nv.compat                --------------------------
	.section	.nv.compat,"",@"SHT_CUDA_COMPAT_INFO"
	.align	4
        /*0000*/ 	.byte	0x02, 0x09, 0x00, 0x00, 0x02, 0x02, 0x01, 0x00, 0x02, 0x05, 0x05, 0x00, 0x03, 0x07, 0x01, 0x01
        /*0010*/ 	.byte	0x02, 0x03, 0x00, 0x00, 0x02, 0x06, 0x01, 0x00, 0x04, 0x0b, 0x08, 0x00, 0x09, 0x00, 0x00, 0x00
        /*0020*/ 	.byte	0x00, 0x00, 0x00, 0x00


//--------------------- .nv.info._Z17spmv_naive_kerneliPKiS0_PKfS2_Pf --------------------------
	.section	.nv.info._Z17spmv_naive_kerneliPKiS0_PKfS2_Pf,"",@"SHT_CUDA_INFO"
	.sectionflags	@""
	.align	4


	//----- nvinfo : EIATTR_CUDA_API_VERSION
	.align		4
        /*0000*/ 	.byte	0x04, 0x37
        /*0002*/ 	.short	(.L_7 - .L_6)
.L_6:
        /*0004*/ 	.word	0x00000082


	//----- nvinfo : EIATTR_KPARAM_INFO
	.align		4
.L_7:
        /*0008*/ 	.byte	0x04, 0x17
        /*000a*/ 	.short	(.L_9 - .L_8)
.L_8:
        /*000c*/ 	.word	0x00000000
        /*0010*/ 	.short	0x0005
        /*0012*/ 	.short	0x0028
        /*0014*/ 	.byte	0x00, 0xf5, 0x21, 0x00


	//----- nvinfo : EIATTR_KPARAM_INFO
	.align		4
.L_9:
        /*0018*/ 	.byte	0x04, 0x17
        /*001a*/ 	.short	(.L_11 - .L_10)
.L_10:
        /*001c*/ 	.word	0x00000000
        /*0020*/ 	.short	0x0004
        /*0022*/ 	.short	0x0020
        /*0024*/ 	.byte	0x00, 0xf5, 0x21, 0x00


	//----- nvinfo : EIATTR_KPARAM_INFO
	.align		4
.L_11:
        /*0028*/ 	.byte	0x04, 0x17
        /*002a*/ 	.short	(.L_13 - .L_12)
.L_12:
        /*002c*/ 	.word	0x00000000
        /*0030*/ 	.short	0x0003
        /*0032*/ 	.short	0x0018
        /*0034*/ 	.byte	0x00, 0xf5, 0x21, 0x00


	//----- nvinfo : EIATTR_KPARAM_INFO
	.align		4
.L_13:
        /*0038*/ 	.byte	0x04, 0x17
        /*003a*/ 	.short	(.L_15 - .L_14)
.L_14:
        /*003c*/ 	.word	0x00000000
        /*0040*/ 	.short	0x0002
        /*0042*/ 	.short	0x0010
        /*0044*/ 	.byte	0x00, 0xf5, 0x21, 0x00


	//----- nvinfo : EIATTR_KPARAM_INFO
	.align		4
.L_15:
        /*0048*/ 	.byte	0x04, 0x17
        /*004a*/ 	.short	(.L_17 - .L_16)
.L_16:
        /*004c*/ 	.word	0x00000000
        /*0050*/ 	.short	0x0001
        /*0052*/ 	.short	0x0008
        /*0054*/ 	.byte	0x00, 0xf5, 0x21, 0x00


	//----- nvinfo : EIATTR_KPARAM_INFO
	.align		4
.L_17:
        /*0058*/ 	.byte	0x04, 0x17
        /*005a*/ 	.short	(.L_19 - .L_18)
.L_18:
        /*005c*/ 	.word	0x00000000
        /*0060*/ 	.short	0x0000
        /*0062*/ 	.short	0x0000
        /*0064*/ 	.byte	0x00, 0xf0, 0x11, 0x00


	//----- nvinfo : EIATTR_SPARSE_MMA_MASK
	.align		4
.L_19:
        /*0068*/ 	.byte	0x03, 0x50
        /*006a*/ 	.short	0x0000


	//----- nvinfo : EIATTR_MAXREG_COUNT
	.align		4
        /*006c*/ 	.byte	0x03, 0x1b
        /*006e*/ 	.short	0x00ff


	//----- nvinfo : EIATTR_MERCURY_ISA_VERSION
	.align		4
        /*0070*/ 	.byte	0x03, 0x5f
        /*0072*/ 	.short	0x0101


	//----- nvinfo : EIATTR_VRC_CTA_INIT_COUNT
	.align		4
        /*0074*/ 	.byte	0x02, 0x4a
	.zero		1
	.zero		1


	//----- nvinfo : EIATTR_EXIT_INSTR_OFFSETS
	.align		4
        /*0078*/ 	.byte	0x04, 0x1c
        /*007a*/ 	.short	(.L_21 - .L_20)


	//   ....[0]....
.L_20:
        /*007c*/ 	.word	0x00000070


	//   ....[1]....
        /*0080*/ 	.word	0x00000e50


	//----- nvinfo : EIATTR_CRS_STACK_SIZE
	.align		4
.L_21:
        /*0084*/ 	.byte	0x04, 0x1e
        /*0086*/ 	.short	(.L_23 - .L_22)
.L_22:
        /*0088*/ 	.word	0x00000000


	//----- nvinfo : EIATTR_CBANK_PARAM_SIZE
	.align		4
.L_23:
        /*008c*/ 	.byte	0x03, 0x19
        /*008e*/ 	.short	0x0030


	//----- nvinfo : EIATTR_PARAM_CBANK
	.align		4
        /*0090*/ 	.byte	0x04, 0x0a
        /*0092*/ 	.short	(.L_25 - .L_24)
	.align		4
.L_24:
        /*0094*/ 	.word	index@(.nv.constant0._Z17spmv_naive_kerneliPKiS0_PKfS2_Pf)
        /*0098*/ 	.short	0x0380
        /*009a*/ 	.short	0x0030


	//----- nvinfo : EIATTR_SW_WAR
	.align		4
.L_25:
        /*009c*/ 	.byte	0x04, 0x36
        /*009e*/ 	.short	(.L_27 - .L_26)
.L_26:
        /*00a0*/ 	.word	0x00000008
.L_27:


//--------------------- .nv.callgraph             --------------------------
	.section	.nv.callgraph,"",@"SHT_CUDA_CALLGRAPH"
	.align	4
	.sectionentsize	8
	.align		4
        /*0000*/ 	.word	0x00000000
	.align		4
        /*0004*/ 	.word	0xffffffff
	.align		4
        /*0008*/ 	.word	0x00000000
	.align		4
        /*000c*/ 	.word	0xfffffffe
	.align		4
        /*0010*/ 	.word	0x00000000
	.align		4
        /*0014*/ 	.word	0xfffffffd
	.align		4
        /*0018*/ 	.word	0x00000000
	.align		4
        /*001c*/ 	.word	0xfffffffc


//--------------------- .text._Z17spmv_naive_kerneliPKiS0_PKfS2_Pf --------------------------
	.section	.text._Z17spmv_naive_kerneliPKiS0_PKfS2_Pf,"ax",@progbits
	.align	128
        .global         _Z17spmv_naive_kerneliPKiS0_PKfS2_Pf
        .type           _Z17spmv_naive_kerneliPKiS0_PKfS2_Pf,@function
        .size           _Z17spmv_naive_kerneliPKiS0_PKfS2_Pf,(.L_x_11 - _Z17spmv_naive_kerneliPKiS0_PKfS2_Pf)
        .other          _Z17spmv_naive_kerneliPKiS0_PKfS2_Pf,@"STO_CUDA_ENTRY STV_DEFAULT"
_Z17spmv_naive_kerneliPKiS0_PKfS2_Pf:
.text._Z17spmv_naive_kerneliPKiS0_PKfS2_Pf:
[----:B------:R-:W-:Y:S01]  /*0000*/  LDC R1, c[0x0][0x37c] ;  /* 0x0000df00ff017b82 */ /* 0x000fe20000000800 */
[----:B------:R-:W0:Y:S07]  /*0010*/  S2R R3, SR_TID.X ;  /* 0x0000000000037919 */ /* 0x000e2e0000002100 */
[----:B------:R-:W0:Y:S01]  /*0020*/  S2UR UR4, SR_CTAID.X ;  /* 0x00000000000479c3 */ /* 0x000e220000002500 */
[----:B------:R-:W1:Y:S07]  /*0030*/  LDCU UR5, c[0x0][0x380] ;  /* 0x00007000ff0577ac */ /* 0x000e6e0008000800 */
[----:B------:R-:W0:Y:S02]  /*0040*/  LDC R0, c[0x0][0x360] ;  /* 0x0000d800ff007b82 */ /* 0x000e240000000800 */
[----:B0-----:R-:W-:-:S05]  /*0050*/  IMAD R0, R0, UR4, R3 ;  /* 0x0000000400007c24 */ /* 0x001fca000f8e0203 */
[----:B-1----:R-:W-:-:S13]  /*0060*/  ISETP.GE.AND P0, PT, R0, UR5, PT ;  /* 0x0000000500007c0c */ /* 0x002fda000bf06270 */
[----:B------:R-:W-:Y:S05]  /*0070*/  @P0 EXIT ;  /* 0x000000000000094d */ /* 0x000fea0003800000 */
[----:B------:R-:W0:Y:S01]  /*0080*/  LDC.64 R2, c[0x0][0x388] ;  /* 0x0000e200ff027b82 */ /* 0x000e220000000a00 */
[----:B------:R-:W1:Y:S01]  /*0090*/  LDCU.64 UR4, c[0x0][0x358] ;  /* 0x00006b00ff0477ac */ /* 0x000e620008000a00 */
[----:B0-----:R-:W-:-:S05]  /*00a0*/  IMAD.WIDE R2, R0, 0x4, R2 ;  /* 0x0000000400027825 */ /* 0x001fca00078e0202 */
[----:B-1----:R-:W2:Y:S04]  /*00b0*/  LDG.E.CONSTANT R4, desc[UR4][R2.64] ;  /* 0x0000000402047981 */ /* 0x002ea8000c1e9900 */
[----:B------:R-:W2:Y:S01]  /*00c0*/  LDG.E.CONSTANT R8, desc[UR4][R2.64+0x4] ;  /* 0x0000040402087981 */ /* 0x000ea2000c1e9900 */
[----:B------:R-:W-:Y:S01]  /*00d0*/  BSSY.RECONVERGENT B0, `(.L_x_0) ;  /* 0x00000d4000007945 */ /* 0x000fe20003800200 */
[----:B------:R-:W-:Y:S01]  /*00e0*/  HFMA2 R6, -RZ, RZ, 0, 0 ;  /* 0x00000000ff067431 */ /* 0x000fe200000001ff */
[----:B--2---:R-:W-:-:S13]  /*00f0*/  ISETP.GE.AND P0, PT, R4, R8, PT ;  /* 0x000000080400720c */ /* 0x004fda0003f06270 */
[----:B------:R-:W-:Y:S05]  /*0100*/  @P0 BRA `(.L_x_1) ;  /* 0x0000000c00400947 */ /* 0x000fea0003800000 */
[----:B------:R-:W-:Y:S01]  /*0110*/  MOV R3, R4 ;  /* 0x0000000400037202 */ /* 0x000fe20000000f00 */
[----:B------:R-:W-:Y:S01]  /*0120*/  BSSY.RECONVERGENT B1, `(.L_x_2) ;  /* 0x0000068000017945 */ /* 0x000fe20003800200 */
[----:B------:R-:W-:Y:S02]  /*0130*/  MOV R6, RZ ;  /* 0x000000ff00067202 */ /* 0x000fe40000000f00 */
[CC--:B------:R-:W-:Y:S02]  /*0140*/  IADD3 R4, PT, PT, R8.reuse, -R3.reuse, RZ ;  /* 0x8000000308047210 */ /* 0x0c0fe40007ffe0ff */
[----:B------:R-:W-:Y:S02]  /*0150*/  IADD3 R8, PT, PT, -R8, R3, RZ ;  /* 0x0000000308087210 */ /* 0x000fe40007ffe1ff */
[----:B------:R-:W-:Y:S02]  /*0160*/  LOP3.LUT R5, R4, 0xf, RZ, 0xc0, !PT ;  /* 0x0000000f04057812 */ /* 0x000fe400078ec0ff */
[----:B------:R-:W-:-:S02]  /*0170*/  ISETP.GT.U32.AND P1, PT, R8, -0x10, PT ;  /* 0xfffffff00800780c */ /* 0x000fc40003f24070 */
[----:B------:R-:W-:-:S11]  /*0180*/  ISETP.NE.AND P0, PT, R5, RZ, PT ;  /* 0x000000ff0500720c */ /* 0x000fd60003f05270 */
[----:B------:R-:W-:Y:S05]  /*0190*/  @P1 BRA `(.L_x_3) ;  /* 0x0000000400801947 */ /* 0x000fea0003800000 */
[----:B------:R-:W0:Y:S01]  /*01a0*/  LDC.64 R12, c[0x0][0x390] ;  /* 0x0000e400ff0c7b82 */ /* 0x000e220000000a00 */
[----:B------:R-:W-:Y:S02]  /*01b0*/  LOP3.LUT R2, R4, 0xfffffff0, RZ, 0xc0, !PT ;  /* 0xfffffff004027812 */ /* 0x000fe400078ec0ff */
[----:B------:R-:W-:Y:S02]  /*01c0*/  MOV R6, RZ ;  /* 0x000000ff00067202 */ /* 0x000fe40000000f00 */
[----:B------:R-:W-:-:S03]  /*01d0*/  IADD3 R2, PT, PT, -R2, RZ, RZ ;  /* 0x000000ff02027210 */ /* 0x000fc60007ffe1ff */
[----:B------:R-:W1:Y:S01]  /*01e0*/  LDC.64 R14, c[0x0][0x398] ;  /* 0x0000e600ff0e7b82 */ /* 0x000e620000000a00 */
[----:B0-----:R-:W-:-:S04]  /*01f0*/  IADD3 R12, P2, PT, R12, 0x20, RZ ;  /* 0x000000200c0c7810 */ /* 0x001fc80007f5e0ff */
[----:B------:R-:W-:Y:S02]  /*0200*/  IADD3.X R13, PT, PT, RZ, R13, RZ, P2, !PT ;  /* 0x0000000dff0d7210 */ /* 0x000fe400017fe4ff */
[----:B-1----:R-:W-:-:S04]  /*0210*/  IADD3 R14, P1, PT, R14, 0x20, RZ ;  /* 0x000000200e0e7810 */ /* 0x002fc80007f3e0ff */
[----:B------:R-:W-:-:S09]  /*0220*/  IADD3.X R15, PT, PT, RZ, R15, RZ, P1, !PT ;  /* 0x0000000fff0f7210 */ /* 0x000fd20000ffe4ff */
.L_x_4:
[C---:B------:R-:W-:Y:S01]  /*0230*/  IMAD.WIDE R20, R3.reuse, 0x4, R12 ;  /* 0x0000000403147825 */ /* 0x040fe200078e020c */
[----:B------:R-:W0:Y:S04]  /*0240*/  LDC.64 R16, c[0x0][0x3a0] ;  /* 0x0000e800ff107b82 */ /* 0x000e280000000a00 */
[----:B------:R-:W0:Y:S04]  /*0250*/  LDG.E.CONSTANT R11, desc[UR4][R20.64+-0x20] ;  /* 0xffffe004140b7981 */ /* 0x000e28000c1e9900 */
[----:B------:R-:W2:Y:S04]  /*0260*/  LDG.E.CONSTANT R23, desc[UR4][R20.64+-0x1c] ;  /* 0xffffe40414177981 */ /* 0x000ea8000c1e9900 */
[----:B------:R-:W3:Y:S01]  /*0270*/  LDG.E.CONSTANT R9, desc[UR4][R20.64+-0x18] ;  /* 0xffffe80414097981 */ /* 0x000ee2000c1e9900 */
[----:B------:R-:W-:-:S03]  /*0280*/  IMAD.WIDE R26, R3, 0x4, R14 ;  /* 0x00000004031a7825 */ /* 0x000fc600078e020e */
[----:B------:R-:W4:Y:S04]  /*0290*/  LDG.E.CONSTANT R25, desc[UR4][R20.64+-0x14] ;  /* 0xffffec0414197981 */ /* 0x000f28000c1e9900 */
[----:B------:R-:W5:Y:S04]  /*02a0*/  LDG.E.CONSTANT R19, desc[UR4][R26.64+-0x20] ;  /* 0xffffe0041a137981 */ /* 0x000f68000c1e9900 */
[----:B------:R-:W5:Y:S04]  /*02b0*/  LDG.E.CONSTANT R18, desc[UR4][R26.64+-0x1c] ;  /* 0xffffe4041a127981 */ /* 0x000f68000c1e9900 */
[----:B------:R-:W5:Y:S01]  /*02c0*/  LDG.E.CONSTANT R29, desc[UR4][R20.64+-0x10] ;  /* 0xfffff004141d7981 */ /* 0x000f62000c1e9900 */
[----:B0-----:R-:W-:-:S06]  /*02d0*/  IMAD.WIDE R10, R11, 0x4, R16 ;  /* 0x000000040b0a7825 */ /* 0x001fcc00078e0210 */
[----:B------:R-:W5:Y:S01]  /*02e0*/  LDG.E.CONSTANT R10, desc[UR4][R10.64] ;  /* 0x000000040a0a7981 */ /* 0x000f62000c1e9900 */
[----:B--2---:R-:W-:-:S05]  /*02f0*/  IMAD.WIDE R22, R23, 0x4, R16 ;  /* 0x0000000417167825 */ /* 0x004fca00078e0210 */
[----:B------:R-:W2:Y:S01]  /*0300*/  LDG.E.CONSTANT R7, desc[UR4][R22.64] ;  /* 0x0000000416077981 */ /* 0x000ea2000c1e9900 */
[----:B---3--:R-:W-:-:S03]  /*0310*/  IMAD.WIDE R8, R9, 0x4, R16 ;  /* 0x0000000409087825 */ /* 0x008fc600078e0210 */
[----:B------:R-:W3:Y:S01]  /*0320*/  LDG.E.CONSTANT R11, desc[UR4][R26.64+-0x18] ;  /* 0xffffe8041a0b7981 */ /* 0x000ee2000c1e9900 */
[----:B----4-:R-:W-:-:S03]  /*0330*/  IMAD.WIDE R24, R25, 0x4, R16 ;  /* 0x0000000419187825 */ /* 0x010fc600078e0210 */
[----:B------:R-:W3:Y:S04]  /*0340*/  LDG.E.CONSTANT R8, desc[UR4][R8.64] ;  /* 0x0000000408087981 */ /* 0x000ee8000c1e9900 */
[----:B------:R-:W4:Y:S04]  /*0350*/  LDG.E.CONSTANT R23, desc[UR4][R20.64+-0xc] ;  /* 0xfffff40414177981 */ /* 0x000f28000c1e9900 */
[----:B------:R-:W4:Y:S01]  /*0360*/  LDG.E.CONSTANT R9, desc[UR4][R20.64+-0x8] ;  /* 0xfffff80414097981 */ /* 0x000f22000c1e9900 */
[----:B-----5:R-:W-:-:S03]  /*0370*/  FFMA R28, R19, R10, R6 ;  /* 0x0000000a131c7223 */ /* 0x020fc60000000006 */
[----:B------:R-:W5:Y:S04]  /*0380*/  LDG.E.CONSTANT R6, desc[UR4][R24.64] ;  /* 0x0000000418067981 */ /* 0x000f68000c1e9900 */
[----:B------:R-:W5:Y:S01]  /*0390*/  LDG.E.CONSTANT R19, desc[UR4][R26.64+-0x14] ;  /* 0xffffec041a137981 */ /* 0x000f62000c1e9900 */
[----:B--2---:R-:W-:Y:S01]  /*03a0*/  FFMA R22, R18, R7, R28 ;  /* 0x0000000712167223 */ /* 0x004fe2000000001c */
[----:B------:R-:W-:Y:S02]  /*03b0*/  IMAD.WIDE R28, R29, 0x4, R16 ;  /* 0x000000041d1c7825 */ /* 0x000fe400078e0210 */
[----:B------:R-:W2:Y:S04]  /*03c0*/  LDG.E.CONSTANT R10, desc[UR4][R20.64+-0x4] ;  /* 0xfffffc04140a7981 */ /* 0x000ea8000c1e9900 */
[----:B------:R-:W2:Y:S04]  /*03d0*/  LDG.E.CONSTANT R29, desc[UR4][R28.64] ;  /* 0x000000041c1d7981 */ /* 0x000ea8000c1e9900 */
[----:B------:R-:W2:Y:S04]  /*03e0*/  LDG.E.CONSTANT R18, desc[UR4][R26.64+-0x10] ;  /* 0xfffff0041a127981 */ /* 0x000ea8000c1e9900 */
[----:B------:R-:W2:Y:S01]  /*03f0*/  LDG.E.CONSTANT R7, desc[UR4][R20.64] ;  /* 0x0000000414077981 */ /* 0x000ea2000c1e9900 */
[----:B---3--:R-:W-:Y:S01]  /*0400*/  FFMA R8, R11, R8, R22 ;  /* 0x000000080b087223 */ /* 0x008fe20000000016 */
[----:B----4-:R-:W-:-:S02]  /*0410*/  IMAD.WIDE R22, R23, 0x4, R16 ;  /* 0x0000000417167825 */ /* 0x010fc400078e0210 */
[----:B------:R-:W3:Y:S04]  /*0420*/  LDG.E.CONSTANT R11, desc[UR4][R20.64+0x4] ;  /* 0x00000404140b7981 */ /* 0x000ee8000c1e9900 */
[----:B------:R-:W4:Y:S04]  /*0430*/  LDG.E.CONSTANT R23, desc[UR4][R22.64] ;  /* 0x0000000416177981 */ /* 0x000f28000c1e9900 */
[----:B------:R-:W4:Y:S04]  /*0440*/  LDG.E.CONSTANT R25, desc[UR4][R26.64+-0xc] ;  /* 0xfffff4041a197981 */ /* 0x000f28000c1e9900 */
[----:B------:R-:W4:Y:S04]  /*0450*/  LDG.E.CONSTANT R28, desc[UR4][R26.64+-0x8] ;  /* 0xfffff8041a1c7981 */ /* 0x000f28000c1e9900 */
[----:B------:R-:W4:Y:S04]  /*0460*/  LDG.E.CONSTANT R22, desc[UR4][R20.64+0x8] ;  /* 0x0000080414167981 */ /* 0x000f28000c1e9900 */
[----:B------:R-:W4:Y:S01]  /*0470*/  LDG.E.CONSTANT R24, desc[UR4][R26.64+0x4] ;  /* 0x000004041a187981 */ /* 0x000f22000c1e9900 */
[----:B-----5:R-:W-:Y:S01]  /*0480*/  FFMA R6, R19, R6, R8 ;  /* 0x0000000613067223 */ /* 0x020fe20000000008 */
[----:B------:R-:W-:-:S05]  /*0490*/  IMAD.WIDE R8, R9, 0x4, R16 ;  /* 0x0000000409087825 */ /* 0x000fca00078e0210 */
[----:B------:R0:W5:Y:S01]  /*04a0*/  LDG.E.CONSTANT R19, desc[UR4][R8.64] ;  /* 0x0000000408137981 */ /* 0x000162000c1e9900 */
[----:B--2---:R-:W-:-:S03]  /*04b0*/  FFMA R18, R18, R29, R6 ;  /* 0x0000001d12127223 */ /* 0x004fc60000000006 */
[----:B------:R-:W2:Y:S01]  /*04c0*/  LDG.E.CONSTANT R29, desc[UR4][R20.64+0x1c] ;  /* 0x00001c04141d7981 */ /* 0x000ea2000c1e9900 */
[----:B0-----:R-:W-:-:S04]  /*04d0*/  IMAD.WIDE R8, R10, 0x4, R16 ;  /* 0x000000040a087825 */ /* 0x001fc800078e0210 */
[--C-:B------:R-:W-:Y:S02]  /*04e0*/  IMAD.WIDE R6, R7, 0x4, R16.reuse ;  /* 0x0000000407067825 */ /* 0x100fe400078e0210 */
[----:B------:R-:W2:Y:S02]  /*04f0*/  LDG.E.CONSTANT R8, desc[UR4][R8.64] ;  /* 0x0000000408087981 */ /* 0x000ea4000c1e9900 */
[----:B---3--:R-:W-:Y:S02]  /*0500*/  IMAD.WIDE R10, R11, 0x4, R16 ;  /* 0x000000040b0a7825 */ /* 0x008fe400078e0210 */
[----:B------:R-:W3:Y:S02]  /*0510*/  LDG.E.CONSTANT R6, desc[UR4][R6.64] ;  /* 0x0000000406067981 */ /* 0x000ee4000c1e9900 */
[----:B----4-:R-:W-:Y:S02]  /*0520*/  FFMA R23, R25, R23, R18 ;  /* 0x0000001719177223 */ /* 0x010fe40000000012 */
[----:B------:R-:W4:Y:S04]  /*0530*/  LDG.E.CONSTANT R10, desc[UR4][R10.64] ;  /* 0x000000040a0a7981 */ /* 0x000f28000c1e9900 */
[----:B------:R-:W2:Y:S04]  /*0540*/  LDG.E.CONSTANT R9, desc[UR4][R26.64+-0x4] ;  /* 0xfffffc041a097981 */ /* 0x000ea8000c1e9900 */
[----:B------:R-:W3:Y:S04]  /*0550*/  LDG.E.CONSTANT R7, desc[UR4][R26.64] ;  /* 0x000000041a077981 */ /* 0x000ee8000c1e9900 */
[----:B------:R-:W4:Y:S04]  /*0560*/  LDG.E.CONSTANT R18, desc[UR4][R20.64+0xc] ;  /* 0x00000c0414127981 */ /* 0x000f28000c1e9900 */
[----:B------:R-:W4:Y:S04]  /*0570*/  LDG.E.CONSTANT R25, desc[UR4][R20.64+0x14] ;  /* 0x0000140414197981 */ /* 0x000f28000c1e9900 */
[----:B------:R-:W4:Y:S01]  /*0580*/  LDG.E.CONSTANT R11, desc[UR4][R26.64+0x18] ;  /* 0x000018041a0b7981 */ /* 0x000f22000c1e9900 */
[----:B-----5:R-:W-:-:S03]  /*0590*/  FFMA R28, R28, R19, R23 ;  /* 0x000000131c1c7223 */ /* 0x020fc60000000017 */
[----:B------:R-:W5:Y:S04]  /*05a0*/  LDG.E.CONSTANT R23, desc[UR4][R20.64+0x10] ;  /* 0x0000100414177981 */ /* 0x000f68000c1e9900 */
[----:B------:R0:W5:Y:S02]  /*05b0*/  LDG.E.CONSTANT R19, desc[UR4][R20.64+0x18] ;  /* 0x0000180414137981 */ /* 0x000164000c1e9900 */
[----:B0-----:R-:W-:-:S04]  /*05c0*/  IMAD.WIDE R20, R22, 0x4, R16 ;  /* 0x0000000416147825 */ /* 0x001fc800078e0210 */
[----:B--2---:R-:W-:Y:S02]  /*05d0*/  FFMA R8, R9, R8, R28 ;  /* 0x0000000809087223 */ /* 0x004fe4000000001c */
[----:B------:R-:W2:Y:S02]  /*05e0*/  LDG.E.CONSTANT R9, desc[UR4][R26.64+0x10] ;  /* 0x000010041a097981 */ /* 0x000ea4000c1e9900 */
[----:B---3--:R-:W-:Y:S02]  /*05f0*/  FFMA R7, R7, R6, R8 ;  /* 0x0000000607077223 */ /* 0x008fe40000000008 */
[----:B------:R-:W3:Y:S02]  /*0600*/  LDG.E.CONSTANT R8, desc[UR4][R26.64+0xc] ;  /* 0x00000c041a087981 */ /* 0x000ee4000c1e9900 */
[----:B----4-:R-:W-:Y:S02]  /*0610*/  FFMA R6, R24, R10, R7 ;  /* 0x0000000a18067223 */ /* 0x010fe40000000007 */
[----:B------:R-:W4:Y:S04]  /*0620*/  LDG.E.CONSTANT R7, desc[UR4][R26.64+0x8] ;  /* 0x000008041a077981 */ /* 0x000f28000c1e9900 */
[----:B------:R-:W2:Y:S04]  /*0630*/  LDG.E.CONSTANT R10, desc[UR4][R26.64+0x14] ;  /* 0x000014041a0a7981 */ /* 0x000ea8000c1e9900 */
[----:B------:R-:W2:Y:S01]  /*0640*/  LDG.E.CONSTANT R26, desc[UR4][R26.64+0x1c] ;  /* 0x00001c041a1a7981 */ /* 0x000ea2000c1e9900 */
[----:B------:R-:W-:-:S06]  /*0650*/  IMAD.WIDE R24, R25, 0x4, R16 ;  /* 0x0000000419187825 */ /* 0x000fcc00078e0210 */
[----:B------:R-:W2:Y:S04]  /*0660*/  LDG.E.CONSTANT R25, desc[UR4][R24.64] ;  /* 0x0000000418197981 */ /* 0x000ea8000c1e9900 */
[----:B------:R0:W4:Y:S02]  /*0670*/  LDG.E.CONSTANT R27, desc[UR4][R20.64] ;  /* 0x00000004141b7981 */ /* 0x000124000c1e9900 */
[----:B0-----:R-:W-:-:S06]  /*0680*/  IMAD.WIDE R20, R18, 0x4, R16 ;  /* 0x0000000412147825 */ /* 0x001fcc00078e0210 */
[----:B------:R-:W3:Y:S01]  /*0690*/  LDG.E.CONSTANT R21, desc[UR4][R20.64] ;  /* 0x0000000414157981 */ /* 0x000ee2000c1e9900 */
[----:B-----5:R-:W-:-:S04]  /*06a0*/  IMAD.WIDE R22, R23, 0x4, R16 ;  /* 0x0000000417167825 */ /* 0x020fc800078e0210 */
[--C-:B------:R-:W-:Y:S02]  /*06b0*/  IMAD.WIDE R18, R19, 0x4, R16.reuse ;  /* 0x0000000413127825 */ /* 0x100fe400078e0210 */
[----:B------:R-:W2:Y:S02]  /*06c0*/  LDG.E.CONSTANT R22, desc[UR4][R22.64] ;  /* 0x0000000416167981 */ /* 0x000ea4000c1e9900 */
[----:B------:R-:W-:Y:S02]  /*06d0*/  IMAD.WIDE R16, R29, 0x4, R16 ;  /* 0x000000041d107825 */ /* 0x000fe400078e0210 */
[----:B------:R-:W5:Y:S04]  /*06e0*/  LDG.E.CONSTANT R18, desc[UR4][R18.64] ;  /* 0x0000000412127981 */ /* 0x000f68000c1e9900 */
[----:B------:R-:W5:Y:S01]  /*06f0*/  LDG.E.CONSTANT R16, desc[UR4][R16.64] ;  /* 0x0000000410107981 */ /* 0x000f62000c1e9900 */
[----:B------:R-:W-:-:S04]  /*0700*/  IADD3 R2, PT, PT, R2, 0x10, RZ ;  /* 0x0000001002027810 */ /* 0x000fc80007ffe0ff */
[----:B------:R-:W-:Y:S02]  /*0710*/  ISETP.NE.AND P1, PT, R2, RZ, PT ;  /* 0x000000ff0200720c */ /* 0x000fe40003f25270 */
[----:B------:R-:W-:Y:S01]  /*0720*/  IADD3 R3, PT, PT, R3, 0x10, RZ ;  /* 0x0000001003037810 */ /* 0x000fe20007ffe0ff */
[----:B----4-:R-:W-:-:S04]  /*0730*/  FFMA R7, R7, R27, R6 ;  /* 0x0000001b07077223 */ /* 0x010fc80000000006 */
[----:B---3--:R-:W-:-:S04]  /*0740*/  FFMA R8, R8, R21, R7 ;  /* 0x0000001508087223 */ /* 0x008fc80000000007 */
[----:B--2---:R-:W-:-:S04]  /*0750*/  FFMA R9, R9, R22, R8 ;  /* 0x0000001609097223 */ /* 0x004fc80000000008 */
[----:B------:R-:W-:-:S04]  /*0760*/  FFMA R10, R10, R25, R9 ;  /* 0x000000190a0a7223 */ /* 0x000fc80000000009 */
[----:B-----5:R-:W-:-:S04]  /*0770*/  FFMA R11, R11, R18, R10 ;  /* 0x000000120b0b7223 */ /* 0x020fc8000000000a */
[----:B------:R-:W-:Y:S01]  /*0780*/  FFMA R6, R26, R16, R11 ;  /* 0x000000101a067223 */ /* 0x000fe2000000000b */
[----:B------:R-:W-:Y:S06]  /*0790*/  @P1 BRA `(.L_x_4) ;  /* 0xfffffff800a41947 */ /* 0x000fec000383ffff */
.L_x_3:
[----:B------:R-:W-:Y:S05]  /*07a0*/  BSYNC.RECONVERGENT B1 ;  /* 0x0000000000017941 */ /* 0x000fea0003800200 */
.L_x_2:
[----:B------:R-:W-:Y:S05]  /*07b0*/  @!P0 BRA `(.L_x_1) ;  /* 0x0000000400948947 */ /* 0x000fea0003800000 */
[----:B------:R-:W-:Y:S01]  /*07c0*/  ISETP.GE.U32.AND P0, PT, R5, 0x8, PT ;  /* 0x000000080500780c */ /* 0x000fe20003f06070 */
[----:B------:R-:W-:Y:S01]  /*07d0*/  BSSY.RECONVERGENT B1, `(.L_x_5) ;  /* 0x0000032000017945 */ /* 0x000fe20003800200 */
[----:B------:R-:W-:-:S04]  /*07e0*/  LOP3.LUT R24, R4, 0x7, RZ, 0xc0, !PT ;  /* 0x0000000704187812 */ /* 0x000fc800078ec0ff */
[----:B------:R-:W-:-:S07]  /*07f0*/  ISETP.NE.AND P1, PT, R24, RZ, PT ;  /* 0x000000ff1800720c */ /* 0x000fce0003f25270 */
[----:B------:R-:W-:Y:S06]  /*0800*/  @!P0 BRA `(.L_x_6) ;  /* 0x0000000000b88947 */ /* 0x000fec0003800000 */
[----:B------:R-:W0:Y:S08]  /*0810*/  LDC.64 R20, c[0x0][0x390] ;  /* 0x0000e400ff147b82 */ /* 0x000e300000000a00 */
[----:B------:R-:W1:Y:S08]  /*0820*/  LDC.64 R10, c[0x0][0x3a0] ;  /* 0x0000e800ff0a7b82 */ /* 0x000e700000000a00 */
[----:B------:R-:W2:Y:S01]  /*0830*/  LDC.64 R8, c[0x0][0x398] ;  /* 0x0000e600ff087b82 */ /* 0x000ea20000000a00 */
[----:B0-----:R-:W-:-:S05]  /*0840*/  IMAD.WIDE R20, R3, 0x4, R20 ;  /* 0x0000000403147825 */ /* 0x001fca00078e0214 */
[----:B------:R-:W1:Y:S04]  /*0850*/  LDG.E.CONSTANT R29, desc[UR4][R20.64] ;  /* 0x00000004141d7981 */ /* 0x000e68000c1e9900 */
[----:B------:R-:W3:Y:S04]  /*0860*/  LDG.E.CONSTANT R27, desc[UR4][R20.64+0x4] ;  /* 0x00000404141b7981 */ /* 0x000ee8000c1e9900 */
[----:B------:R-:W4:Y:S04]  /*0870*/  LDG.E.CONSTANT R25, desc[UR4][R20.64+0x8] ;  /* 0x0000080414197981 */ /* 0x000f28000c1e9900 */
[----:B------:R-:W5:Y:S04]  /*0880*/  LDG.E.CONSTANT R13, desc[UR4][R20.64+0xc] ;  /* 0x00000c04140d7981 */ /* 0x000f68000c1e9900 */
[----:B------:R-:W5:Y:S04]  /*0890*/  LDG.E.CONSTANT R15, desc[UR4][R20.64+0x10] ;  /* 0x00001004140f7981 */ /* 0x000f68000c1e9900 */
[----:B------:R-:W5:Y:S04]  /*08a0*/  LDG.E.CONSTANT R17, desc[UR4][R20.64+0x14] ;  /* 0x0000140414117981 */ /* 0x000f68000c1e9900 */
[----:B------:R-:W5:Y:S04]  /*08b0*/  LDG.E.CONSTANT R19, desc[UR4][R20.64+0x18] ;  /* 0x0000180414137981 */ /* 0x000f68000c1e9900 */
[----:B------:R4:W5:Y:S01]  /*08c0*/  LDG.E.CONSTANT R23, desc[UR4][R20.64+0x1c] ;  /* 0x00001c0414177981 */ /* 0x000962000c1e9900 */
[----:B--2---:R-:W-:-:S05]  /*08d0*/  IMAD.WIDE R8, R3, 0x4, R8 ;  /* 0x0000000403087825 */ /* 0x004fca00078e0208 */
[----:B------:R-:W2:Y:S04]  /*08e0*/  LDG.E.CONSTANT R7, desc[UR4][R8.64] ;  /* 0x0000000408077981 */ /* 0x000ea8000c1e9900 */
[----:B------:R-:W2:Y:S01]  /*08f0*/  LDG.E.CONSTANT R22, desc[UR4][R8.64+0x8] ;  /* 0x0000080408167981 */ /* 0x000ea2000c1e9900 */
[----:B-1----:R-:W-:-:S04]  /*0900*/  IMAD.WIDE R28, R29, 0x4, R10 ;  /* 0x000000041d1c7825 */ /* 0x002fc800078e020a */
[--C-:B---3--:R-:W-:Y:S01]  /*0910*/  IMAD.WIDE R26, R27, 0x4, R10.reuse ;  /* 0x000000041b1a7825 */ /* 0x108fe200078e020a */
[----:B------:R-:W2:Y:S03]  /*0920*/  LDG.E.CONSTANT R5, desc[UR4][R28.64] ;  /* 0x000000041c057981 */ /* 0x000ea6000c1e9900 */
[--C-:B----4-:R-:W-:Y:S01]  /*0930*/  IMAD.WIDE R20, R25, 0x4, R10.reuse ;  /* 0x0000000419147825 */ /* 0x110fe200078e020a */
[----:B------:R-:W3:Y:S04]  /*0940*/  LDG.E.CONSTANT R2, desc[UR4][R26.64] ;  /* 0x000000041a027981 */ /* 0x000ee8000c1e9900 */
[----:B------:R-:W3:Y:S01]  /*0950*/  LDG.E.CONSTANT R25, desc[UR4][R8.64+0x4] ;  /* 0x0000040408197981 */ /* 0x000ee2000c1e9900 */
[----:B-----5:R-:W-:-:S03]  /*0960*/  IMAD.WIDE R12, R13, 0x4, R10 ;  /* 0x000000040d0c7825 */ /* 0x020fc600078e020a */
[----:B------:R-:W4:Y:S01]  /*0970*/  LDG.E.CONSTANT R21, desc[UR4][R20.64] ;  /* 0x0000000414157981 */ /* 0x000f22000c1e9900 */
[----:B------:R-:W-:-:S03]  /*0980*/  IMAD.WIDE R14, R15, 0x4, R10 ;  /* 0x000000040f0e7825 */ /* 0x000fc600078e020a */
[----:B------:R-:W5:Y:S01]  /*0990*/  LDG.E.CONSTANT R13, desc[UR4][R12.64] ;  /* 0x000000040c0d7981 */ /* 0x000f62000c1e9900 */
[----:B------:R-:W-:-:S03]  /*09a0*/  IMAD.WIDE R16, R17, 0x4, R10 ;  /* 0x0000000411107825 */ /* 0x000fc600078e020a */
[----:B------:R-:W5:Y:S01]  /*09b0*/  LDG.E.CONSTANT R28, desc[UR4][R8.64+0xc] ;  /* 0x00000c04081c7981 */ /* 0x000f62000c1e9900 */
[----:B------:R-:W-:-:S03]  /*09c0*/  IMAD.WIDE R18, R19, 0x4, R10 ;  /* 0x0000000413127825 */ /* 0x000fc600078e020a */
[----:B------:R-:W5:Y:S04]  /*09d0*/  LDG.E.CONSTANT R14, desc[UR4][R14.64] ;  /* 0x000000040e0e7981 */ /* 0x000f68000c1e9900 */
[----:B------:R-:W5:Y:S01]  /*09e0*/  LDG.E.CONSTANT R29, desc[UR4][R8.64+0x10] ;  /* 0x00001004081d7981 */ /* 0x000f62000c1e9900 */
[----:B------:R-:W-:-:S03]  /*09f0*/  IMAD.WIDE R10, R23, 0x4, R10 ;  /* 0x00000004170a7825 */ /* 0x000fc600078e020a */
[----:B------:R-:W5:Y:S04]  /*0a00*/  LDG.E.CONSTANT R17, desc[UR4][R16.64] ;  /* 0x0000000410117981 */ /* 0x000f68000c1e9900 */
[----:B------:R-:W5:Y:S04]  /*0a10*/  LDG.E.CONSTANT R26, desc[UR4][R8.64+0x14] ;  /* 0x00001404081a7981 */ /* 0x000f68000c1e9900 */
[----:B------:R-:W5:Y:S04]  /*0a20*/  LDG.E.CONSTANT R18, desc[UR4][R18.64] ;  /* 0x0000000412127981 */ /* 0x000f68000c1e9900 */
[----:B------:R-:W5:Y:S04]  /*0a30*/  LDG.E.CONSTANT R23, desc[UR4][R8.64+0x18] ;  /* 0x0000180408177981 */ /* 0x000f68000c1e9900 */
[----:B------:R-:W5:Y:S04]  /*0a40*/  LDG.E.CONSTANT R12, desc[UR4][R8.64+0x1c] ;  /* 0x00001c04080c7981 */ /* 0x000f68000c1e9900 */
[----:B------:R-:W5:Y:S01]  /*0a50*/  LDG.E.CONSTANT R10, desc[UR4][R10.64] ;  /* 0x000000040a0a7981 */ /* 0x000f62000c1e9900 */
[----:B------:R-:W-:Y:S01]  /*0a60*/  IADD3 R3, PT, PT, R3, 0x8, RZ ;  /* 0x0000000803037810 */ /* 0x000fe20007ffe0ff */
[----:B--2---:R-:W-:-:S04]  /*0a70*/  FFMA R6, R7, R5, R6 ;  /* 0x0000000507067223 */ /* 0x004fc80000000006 */
[----:B---3--:R-:W-:-:S04]  /*0a80*/  FFMA R25, R25, R2, R6 ;  /* 0x0000000219197223 */ /* 0x008fc80000000006 */
[----:B----4-:R-:W-:-:S04]  /*0a90*/  FFMA R21, R22, R21, R25 ;  /* 0x0000001516157223 */ /* 0x010fc80000000019 */
[----:B-----5:R-:W-:-:S04]  /*0aa0*/  FFMA R28, R28, R13, R21 ;  /* 0x0000000d1c1c7223 */ /* 0x020fc80000000015 */
[----:B------:R-:W-:-:S04]  /*0ab0*/  FFMA R29, R29, R14, R28 ;  /* 0x0000000e1d1d7223 */ /* 0x000fc8000000001c */
[----:B------:R-:W-:-:S04]  /*0ac0*/  FFMA R26, R26, R17, R29 ;  /* 0x000000111a1a7223 */ /* 0x000fc8000000001d */
[----:B------:R-:W-:-:S04]  /*0ad0*/  FFMA R23, R23, R18, R26 ;  /* 0x0000001217177223 */ /* 0x000fc8000000001a */
[----:B------:R-:W-:-:S07]  /*0ae0*/  FFMA R6, R12, R10, R23 ;  /* 0x0000000a0c067223 */ /* 0x000fce0000000017 */
.L_x_6:
[----:B------:R-:W-:Y:S05]  /*0af0*/  BSYNC.RECONVERGENT B1 ;  /* 0x0000000000017941 */ /* 0x000fea0003800200 */
.L_x_5:
[----:B------:R-:W-:Y:S05]  /*0b00*/  @!P1 BRA `(.L_x_1) ;  /* 0x0000000000c09947 */ /* 0x000fea0003800000 */
[----:B------:R-:W-:Y:S01]  /*0b10*/  ISETP.GE.U32.AND P0, PT, R24, 0x4, PT ;  /* 0x000000041800780c */ /* 0x000fe20003f06070 */
[----:B------:R-:W-:Y:S01]  /*0b20*/  BSSY.RECONVERGENT B1, `(.L_x_7) ;  /* 0x000001e000017945 */ /* 0x000fe20003800200 */
[----:B------:R-:W-:-:S04]  /*0b30*/  LOP3.LUT R4, R4, 0x3, RZ, 0xc0, !PT ;  /* 0x0000000304047812 */ /* 0x000fc800078ec0ff */
[----:B------:R-:W-:-:S07]  /*0b40*/  ISETP.NE.AND P1, PT, R4, RZ, PT ;  /* 0x000000ff0400720c */ /* 0x000fce0003f25270 */
[----:B------:R-:W-:Y:S06]  /*0b50*/  @!P0 BRA `(.L_x_8) ;  /* 0x0000000000688947 */ /* 0x000fec0003800000 */
[----:B------:R-:W0:Y:S08]  /*0b60*/  LDC.64 R8, c[0x0][0x390] ;  /* 0x0000e400ff087b82 */ /* 0x000e300000000a00 */
[----:B------:R-:W1:Y:S01]  /*0b70*/  LDC.64 R10, c[0x0][0x398] ;  /* 0x0000e600ff0a7b82 */ /* 0x000e620000000a00 */
[----:B0-----:R-:W-:-:S07]  /*0b80*/  IMAD.WIDE R12, R3, 0x4, R8 ;  /* 0x00000004030c7825 */ /* 0x001fce00078e0208 */
[----:B------:R-:W0:Y:S01]  /*0b90*/  LDC.64 R8, c[0x0][0x3a0] ;  /* 0x0000e800ff087b82 */ /* 0x000e220000000a00 */
[----:B------:R-:W0:Y:S04]  /*0ba0*/  LDG.E.CONSTANT R15, desc[UR4][R12.64] ;  /* 0x000000040c0f7981 */ /* 0x000e28000c1e9900 */
[----:B------:R-:W2:Y:S04]  /*0bb0*/  LDG.E.CONSTANT R17, desc[UR4][R12.64+0x4] ;  /* 0x000004040c117981 */ /* 0x000ea8000c1e9900 */
[----:B------:R-:W3:Y:S04]  /*0bc0*/  LDG.E.CONSTANT R19, desc[UR4][R12.64+0x8] ;  /* 0x000008040c137981 */ /* 0x000ee8000c1e9900 */
[----:B------:R-:W4:Y:S01]  /*0bd0*/  LDG.E.CONSTANT R7, desc[UR4][R12.64+0xc] ;  /* 0x00000c040c077981 */ /* 0x000f22000c1e9900 */
[----:B-1----:R-:W-:-:S05]  /*0be0*/  IMAD.WIDE R10, R3, 0x4, R10 ;  /* 0x00000004030a7825 */ /* 0x002fca00078e020a */
[----:B------:R-:W5:Y:S04]  /*0bf0*/  LDG.E.CONSTANT R5, desc[UR4][R10.64] ;  /* 0x000000040a057981 */ /* 0x000f68000c1e9900 */
[----:B------:R-:W5:Y:S04]  /*0c00*/  LDG.E.CONSTANT R2, desc[UR4][R10.64+0x4] ;  /* 0x000004040a027981 */ /* 0x000f68000c1e9900 */
[----:B------:R-:W5:Y:S01]  /*0c10*/  LDG.E.CONSTANT R13, desc[UR4][R10.64+0xc] ;  /* 0x00000c040a0d7981 */ /* 0x000f62000c1e9900 */
[----:B0-----:R-:W-:-:S04]  /*0c20*/  IMAD.WIDE R14, R15, 0x4, R8 ;  /* 0x000000040f0e7825 */ /* 0x001fc800078e0208 */
[--C-:B--2---:R-:W-:Y:S02]  /*0c30*/  IMAD.WIDE R16, R17, 0x4, R8.reuse ;  /* 0x0000000411107825 */ /* 0x104fe400078e0208 */
[----:B------:R-:W5:Y:S02]  /*0c40*/  LDG.E.CONSTANT R14, desc[UR4][R14.64] ;  /* 0x000000040e0e7981 */ /* 0x000f64000c1e9900 */
[--C-:B---3--:R-:W-:Y:S02]  /*0c50*/  IMAD.WIDE R18, R19, 0x4, R8.reuse ;  /* 0x0000000413127825 */ /* 0x108fe400078e0208 */
[----:B------:R-:W2:Y:S02]  /*0c60*/  LDG.E.CONSTANT R16, desc[UR4][R16.64] ;  /* 0x0000000410107981 */ /* 0x000ea4000c1e9900 */
[----:B----4-:R-:W-:Y:S02]  /*0c70*/  IMAD.WIDE R8, R7, 0x4, R8 ;  /* 0x0000000407087825 */ /* 0x010fe400078e0208 */
[----:B------:R-:W3:Y:S04]  /*0c80*/  LDG.E.CONSTANT R18, desc[UR4][R18.64] ;  /* 0x0000000412127981 */ /* 0x000ee8000c1e9900 */
[----:B------:R-:W3:Y:S04]  /*0c90*/  LDG.E.CONSTANT R7, desc[UR4][R10.64+0x8] ;  /* 0x000008040a077981 */ /* 0x000ee8000c1e9900 */
[----:B------:R-:W4:Y:S01]  /*0ca0*/  LDG.E.CONSTANT R8, desc[UR4][R8.64] ;  /* 0x0000000408087981 */ /* 0x000f22000c1e9900 */
[----:B------:R-:W-:Y:S01]  /*0cb0*/  IADD3 R3, PT, PT, R3, 0x4, RZ ;  /* 0x0000000403037810 */ /* 0x000fe20007ffe0ff */
[----:B-----5:R-:W-:-:S04]  /*0cc0*/  FFMA R5, R5, R14, R6 ;  /* 0x0000000e05057223 */ /* 0x020fc80000000006 */
[----:B--2---:R-:W-:-:S04]  /*0cd0*/  FFMA R2, R2, R16, R5 ;  /* 0x0000001002027223 */ /* 0x004fc80000000005 */
[----:B---3--:R-:W-:-:S04]  /*0ce0*/  FFMA R2, R7, R18, R2 ;  /* 0x0000001207027223 */ /* 0x008fc80000000002 */
[----:B----4-:R-:W-:-:S07]  /*0cf0*/  FFMA R6, R13, R8, R2 ;  /* 0x000000080d067223 */ /* 0x010fce0000000002 */
.L_x_8:
[----:B------:R-:W-:Y:S05]  /*0d00*/  BSYNC.RECONVERGENT B1 ;  /* 0x0000000000017941 */ /* 0x000fea0003800200 */
.L_x_7:
[----:B------:R-:W-:Y:S05]  /*0d10*/  @!P1 BRA `(.L_x_1) ;  /* 0x00000000003c9947 */ /* 0x000fea0003800000 */
[----:B------:R-:W0:Y:S01]  /*0d20*/  LDC.64 R16, c[0x0][0x3a0] ;  /* 0x0000e800ff107b82 */ /* 0x000e220000000a00 */
[----:B------:R-:W-:-:S07]  /*0d30*/  IADD3 R2, PT, PT, -R4, RZ, RZ ;  /* 0x000000ff04027210 */ /* 0x000fce0007ffe1ff */
[----:B------:R-:W1:Y:S08]  /*0d40*/  LDC.64 R12, c[0x0][0x390] ;  /* 0x0000e400ff0c7b82 */ /* 0x000e700000000a00 */
[----:B------:R-:W2:Y:S02]  /*0d50*/  LDC.64 R14, c[0x0][0x398] ;  /* 0x0000e600ff0e7b82 */ /* 0x000ea40000000a00 */
.L_x_9:
[----:B-1----:R-:W-:-:S06]  /*0d60*/  IMAD.WIDE R4, R3, 0x4, R12 ;  /* 0x0000000403047825 */ /* 0x002fcc00078e020c */
[----:B------:R-:W0:Y:S01]  /*0d70*/  LDG.E.CONSTANT R5, desc[UR4][R4.64] ;  /* 0x0000000404057981 */ /* 0x000e22000c1e9900 */
[----:B--2---:R-:W-:-:S06]  /*0d80*/  IMAD.WIDE R8, R3, 0x4, R14 ;  /* 0x0000000403087825 */ /* 0x004fcc00078e020e */
[----:B------:R-:W2:Y:S01]  /*0d90*/  LDG.E.CONSTANT R9, desc[UR4][R8.64] ;  /* 0x0000000408097981 */ /* 0x000ea2000c1e9900 */
[----:B------:R-:W-:Y:S01]  /*0da0*/  IADD3 R2, PT, PT, R2, 0x1, RZ ;  /* 0x0000000102027810 */ /* 0x000fe20007ffe0ff */
[----:B0-----:R-:W-:-:S06]  /*0db0*/  IMAD.WIDE R10, R5, 0x4, R16 ;  /* 0x00000004050a7825 */ /* 0x001fcc00078e0210 */
[----:B------:R-:W2:Y:S01]  /*0dc0*/  LDG.E.CONSTANT R10, desc[UR4][R10.64] ;  /* 0x000000040a0a7981 */ /* 0x000ea2000c1e9900 */
[----:B------:R-:W-:Y:S02]  /*0dd0*/  ISETP.NE.AND P0, PT, R2, RZ, PT ;  /* 0x000000ff0200720c */ /* 0x000fe40003f05270 */
[----:B------:R-:W-:Y:S01]  /*0de0*/  IADD3 R3, PT, PT, R3, 0x1, RZ ;  /* 0x0000000103037810 */ /* 0x000fe20007ffe0ff */
[----:B--2---:R-:W-:-:S10]  /*0df0*/  FFMA R6, R9, R10, R6 ;  /* 0x0000000a09067223 */ /* 0x004fd40000000006 */
[----:B------:R-:W-:Y:S05]  /*0e00*/  @P0 BRA `(.L_x_9) ;  /* 0xfffffffc00d40947 */ /* 0x000fea000383ffff */
.L_x_1:
[----:B------:R-:W-:Y:S05]  /*0e10*/  BSYNC.RECONVERGENT B0 ;  /* 0x0000000000007941 */ /* 0x000fea0003800200 */
.L_x_0:
[----:B------:R-:W0:Y:S02]  /*0e20*/  LDC.64 R2, c[0x0][0x3a8] ;  /* 0x0000ea00ff027b82 */ /* 0x000e240000000a00 */
[----:B0-----:R-:W-:-:S05]  /*0e30*/  IMAD.WIDE R2, R0, 0x4, R2 ;  /* 0x0000000400027825 */ /* 0x001fca00078e0202 */
[----:B------:R-:W-:Y:S01]  /*0e40*/  STG.E desc[UR4][R2.64], R6 ;  /* 0x0000000602007986 */ /* 0x000fe2000c101904 */
[----:B------:R-:W-:Y:S05]  /*0e50*/  EXIT ;  /* 0x000000000000794d */ /* 0x000fea0003800000 */
.L_x_10:
[----:B------:R-:W-:-:S00]  /*0e60*/  BRA `(.L_x_10) ;  /* 0xfffffffc00fc7947 */ /* 0x000fc0000383ffff */
[----:B------:R-:W-:-:S00]  /*0e70*/  NOP ;  /* 0x0000000000007918 */ /* 0x000fc00000000000 */
        /* <DEDUP_REMOVED lines=8> */
.L_x_11:


//--------------------- .nv.shared.reserved.0     --------------------------
	.section	.nv.shared.reserved.0,"aw",@nobits
	.weak		__nv_reservedSMEM_offset_0_alias
	.size		__nv_reservedSMEM_offset_0_alias, 0, 64
	.other		__nv_reservedSMEM_offset_0_alias,@"STO_CUDA_RESERVED_SHARED STV_DEFAULT"
__nv_reservedSMEM_offset_0_alias:
	.zero		0
	.zero		64


//--------------------- .nv.constant0._Z17spmv_naive_kerneliPKiS0_PKfS2_Pf --------------------------
	.section	.nv.constant0._Z17spmv_naive_kerneliPKiS0_PKfS2_Pf,"a",@progbits
	.sectionflags	@""
	.align	4
.nv.constant0._Z17spmv_naive_kerneliPKiS0_PKfS2_Pf:
	.zero		944


//--------------------- SYMBOLS --------------------------

	.type		.nv.reservedSmem.offset0,@object
	.size		.nv.reservedSmem.offset0,0x4
